//
// Generated by NVIDIA NVVM Compiler
//
// Compiler Build ID: CL-36424714
// Cuda compilation tools, release 13.0, V13.0.88
// Based on NVVM 20.0.0
//

.version 9.0
.target sm_100
.address_size 64

	// .globl	_Z14print_from_gpu5Array
.extern .func  (.param .b32 func_retval0) vprintf
(
	.param .b64 vprintf_param_0,
	.param .b64 vprintf_param_1
)
;
.global .align 1 .b8 $str[66] = {72, 101, 108, 108, 111, 32, 87, 111, 114, 108, 100, 32, 102, 114, 111, 109, 32, 71, 80, 85, 32, 116, 104, 114, 101, 97, 100, 32, 37, 100, 44, 32, 98, 108, 111, 99, 107, 32, 37, 100, 32, 33, 32, 100, 97, 116, 97, 32, 61, 32, 37, 100, 32, 37, 100, 32, 37, 100, 32, 37, 100, 32, 37, 100, 10};

.visible .entry _Z14print_from_gpu5Array(
	.param .align 4 .b8 _Z14print_from_gpu5Array_param_0[20]
)
{
	.local .align 8 .b8 	__local_depot0[32];
	.reg .b64 	%SP;
	.reg .b64 	%SPL;
	.reg .b32 	%r<10>;
	.reg .b64 	%rd<5>;

	mov.u64 	%SPL, __local_depot0;
	cvta.local.u64 	%SP, %SPL;
	ld.param.u32 	%r1, [_Z14print_from_gpu5Array_param_0+16];
	ld.param.u32 	%r2, [_Z14print_from_gpu5Array_param_0+12];
	ld.param.u32 	%r3, [_Z14print_from_gpu5Array_param_0+8];
	ld.param.u32 	%r4, [_Z14print_from_gpu5Array_param_0+4];
	ld.param.u32 	%r5, [_Z14print_from_gpu5Array_param_0];
	add.u64 	%rd1, %SP, 0;
	add.u64 	%rd2, %SPL, 0;
	mov.u32 	%r6, %tid.x;
	mov.u32 	%r7, %ctaid.x;
	st.local.v2.u32 	[%rd2], {%r6, %r7};
	st.local.v2.u32 	[%rd2+8], {%r5, %r4};
	st.local.v2.u32 	[%rd2+16], {%r3, %r2};
	st.local.u32 	[%rd2+24], %r1;
	mov.u64 	%rd3, $str;
	cvta.global.u64 	%rd4, %rd3;
	{ // callseq 0, 0
	.param .b64 param0;
	st.param.b64 	[param0], %rd4;
	.param .b64 param1;
	st.param.b64 	[param1], %rd1;
	.param .b32 retval0;
	call.uni (retval0), 
	vprintf, 
	(
	param0, 
	param1
	);
	ld.param.b32 	%r8, [retval0];
	} // callseq 0
	ret;

}


// ===== COMPILED SASS (sm_100) =====

	.target	sm_100

	.elftype	@"ET_EXEC"


//--------------------- .note.nv.tkinfo           --------------------------
	.section	.note.nv.tkinfo,"",@"SHT_NOTE"
	.sectionflags	@"SHF_NOTE_NV_TKINFO"
	.tkinfo
        /*0018*/ 	.word	0x00000002
        /*0030*/ 	.string	""
        /*0030*/ 	.string	"ptxas"
        /*0030*/ 	.string	"Cuda compilation tools, release 13.0, V13.0.88"
        /*0030*/ 	.string	"Build cuda_13.0.r13.0/compiler.36424714_0"
        /*0030*/ 	.string	"-arch sm_100 -m 64 "



//--------------------- .note.nv.cuinfo           --------------------------
	.section	.note.nv.cuinfo,"",@"SHT_NOTE"
	.sectionflags	@"SHF_NOTE_NV_CUINFO"
        /*0018*/ 	.short	0x0002
        /*001a*/ 	.short	0x0064
        /*001c*/ 	.short	0x0082
	.zero		2


//--------------------- .nv.info                  --------------------------
	.section	.nv.info,"",@"SHT_CUDA_INFO"
	.align	4


	//----- nvinfo : EIATTR_REGCOUNT
	.align		4
        /*0000*/ 	.byte	0x04, 0x2f
        /*0002*/ 	.short	(.L_2 - .L_1)
	.align		4
.L_1:
        /*0004*/ 	.word	index@(_Z14print_from_gpu5Array)
        /*0008*/ 	.word	0x00000018


	//----- nvinfo : EIATTR_FRAME_SIZE
	.align		4
.L_2:
        /*000c*/ 	.byte	0x04, 0x11
        /*000e*/ 	.short	(.L_4 - .L_3)
	.align		4
.L_3:
        /*0010*/ 	.word	index@(_Z14print_from_gpu5Array)
        /*0014*/ 	.word	0x00000020


	//----- nvinfo : EIATTR_MIN_STACK_SIZE
	.align		4
.L_4:
        /*0018*/ 	.byte	0x04, 0x12
        /*001a*/ 	.short	(.L_6 - .L_5)
	.align		4
.L_5:
        /*001c*/ 	.word	index@(_Z14print_from_gpu5Array)
        /*0020*/ 	.word	0x00000020
.L_6:


//--------------------- .nv.compat                --------------------------
	.section	.nv.compat,"",@"SHT_CUDA_COMPAT_INFO"
	.align	4
        /*0000*/ 	.byte	0x02, 0x09, 0x00, 0x00, 0x02, 0x02, 0x01, 0x00, 0x02, 0x05, 0x05, 0x00, 0x03, 0x07, 0x01, 0x01
        /*0010*/ 	.byte	0x02, 0x03, 0x00, 0x00, 0x02, 0x06, 0x01, 0x00, 0x04, 0x0b, 0x08, 0x00, 0x09, 0x00, 0x00, 0x00
        /*0020*/ 	.byte	0x00, 0x00, 0x00, 0x00


//--------------------- .nv.info._Z14print_from_gpu5Array --------------------------
	.section	.nv.info._Z14print_from_gpu5Array,"",@"SHT_CUDA_INFO"
	.sectionflags	@""
	.align	4


	//----- nvinfo : EIATTR_CUDA_API_VERSION
	.align		4
        /*0000*/ 	.byte	0x04, 0x37
        /*0002*/ 	.short	(.L_8 - .L_7)
.L_7:
        /*0004*/ 	.word	0x00000082


	//----- nvinfo : EIATTR_KPARAM_INFO
	.align		4
.L_8:
        /*0008*/ 	.byte	0x04, 0x17
        /*000a*/ 	.short	(.L_10 - .L_9)
.L_9:
        /*000c*/ 	.word	0x00000000
        /*0010*/ 	.short	0x0000
        /*0012*/ 	.short	0x0000
        /*0014*/ 	.byte	0x00, 0xf0, 0x51, 0x00


	//----- nvinfo : EIATTR_SPARSE_MMA_MASK
	.align		4
.L_10:
        /*0018*/ 	.byte	0x03, 0x50
        /*001a*/ 	.short	0x0000


	//----- nvinfo : EIATTR_MAXREG_COUNT
	.align		4
        /*001c*/ 	.byte	0x03, 0x1b
        /*001e*/ 	.short	0x00ff


	//----- nvinfo : EIATTR_EXTERNS
	.align		4
        /*0020*/ 	.byte	0x04, 0x0f
        /*0022*/ 	.short	(.L_12 - .L_11)


	//   ....[0]....
	.align		4
.L_11:
        /*0024*/ 	.word	index@(vprintf)


	//----- nvinfo : EIATTR_MERCURY_ISA_VERSION
	.align		4
.L_12:
        /*0028*/ 	.byte	0x03, 0x5f
        /*002a*/ 	.short	0x0101


	//----- nvinfo : EIATTR_VRC_CTA_INIT_COUNT
	.align		4
        /*002c*/ 	.byte	0x02, 0x4a
	.zero		1
	.zero		1


	//----- nvinfo : EIATTR_SYSCALL_OFFSETS
	.align		4
        /*0030*/ 	.byte	0x04, 0x46
        /*0032*/ 	.short	(.L_14 - .L_13)


	//   ....[0]....
.L_13:
        /*0034*/ 	.word	0x00000150


	//----- nvinfo : EIATTR_EXIT_INSTR_OFFSETS
	.align		4
.L_14:
        /*0038*/ 	.byte	0x04, 0x1c
        /*003a*/ 	.short	(.L_16 - .L_15)


	//   ....[0]....
.L_15:
        /*003c*/ 	.word	0x00000160


	//----- nvinfo : EIATTR_CBANK_PARAM_SIZE
	.align		4
.L_16:
        /*0040*/ 	.byte	0x03, 0x19
        /*0042*/ 	.short	0x0014


	//----- nvinfo : EIATTR_PARAM_CBANK
	.align		4
        /*0044*/ 	.byte	0x04, 0x0a
        /*0046*/ 	.short	(.L_18 - .L_17)
	.align		4
.L_17:
        /*0048*/ 	.word	index@(.nv.constant0._Z14print_from_gpu5Array)
        /*004c*/ 	.short	0x0380
        /*004e*/ 	.short	0x0014


	//----- nvinfo : EIATTR_SW_WAR
	.align		4
.L_18:
        /*0050*/ 	.byte	0x04, 0x36
        /*0052*/ 	.short	(.L_20 - .L_19)
.L_19:
        /*0054*/ 	.word	0x00000008
.L_20:


//--------------------- .nv.callgraph             --------------------------
	.section	.nv.callgraph,"",@"SHT_CUDA_CALLGRAPH"
	.align	4
	.sectionentsize	8
	.align		4
        /*0000*/ 	.word	0x00000000
	.align		4
        /*0004*/ 	.word	0xffffffff
	.align		4
        /*0008*/ 	.word	index@(_Z14print_from_gpu5Array)
	.align		4
        /*000c*/ 	.word	index@(vprintf)
	.align		4
        /*0010*/ 	.word	0x00000000
	.align		4
        /*0014*/ 	.word	0xfffffffe
	.align		4
        /*0018*/ 	.word	0x00000000
	.align		4
        /*001c*/ 	.word	0xfffffffd
	.align		4
        /*0020*/ 	.word	0x00000000
	.align		4
        /*0024*/ 	.word	0xfffffffc


//--------------------- .nv.constant4             --------------------------
	.section	.nv.constant4,"a",@progbits
	.align	8
	.align		8
.nv.constant4:
        /*0000*/ 	.dword	vprintf
	.align		8
        /*0008*/ 	.dword	$str


//--------------------- .text._Z14print_from_gpu5Array --------------------------
	.section	.text._Z14print_from_gpu5Array,"ax",@progbits
	.align	128
        .global         _Z14print_from_gpu5Array
        .type           _Z14print_from_gpu5Array,@function
        .size           _Z14print_from_gpu5Array,(.L_x_2 - _Z14print_from_gpu5Array)
        .other          _Z14print_from_gpu5Array,@"STO_CUDA_ENTRY STV_DEFAULT"
_Z14print_from_gpu5Array:
.text._Z14print_from_gpu5Array:
[----:B------:R-:W0:Y:S01]  /*0000*/  LDC R1, c[0x0][0x37c] ;  /* 0x0000df00ff017b82 */ /* 0x000e220000000800 */
[----:B------:R-:W1:Y:S07]  /*0010*/  S2R R8, SR_TID.X ;  /* 0x0000000000087919 */ /* 0x000e6e0000002100 */
[----:B------:R-:W2:Y:S01]  /*0020*/  LDC.64 R10, c[0x0][0x380] ;  /* 0x0000e000ff0a7b82 */ /* 0x000ea20000000a00 */
[----:B0-----:R-:W-:Y:S01]  /*0030*/  VIADD R1, R1, 0xffffffe0 ;  /* 0xffffffe001017836 */ /* 0x001fe20000000000 */
[----:B------:R-:W-:Y:S01]  /*0040*/  MOV R0, 0x0 ;  /* 0x0000000000007802 */ /* 0x000fe20000000f00 */
[----:B------:R-:W1:Y:S01]  /*0050*/  S2R R9, SR_CTAID.X ;  /* 0x0000000000097919 */ /* 0x000e620000002500 */
[----:B------:R-:W0:Y:S04]  /*0060*/  LDCU UR4, c[0x0][0x2f8] ;  /* 0x00005f00ff0477ac */ /* 0x000e280008000800 */
[----:B------:R-:W3:Y:S01]  /*0070*/  LDC.64 R12, c[0x0][0x388] ;  /* 0x0000e200ff0c7b82 */ /* 0x000ee20000000a00 */
[----:B------:R-:W4:Y:S01]  /*0080*/  LDCU.64 UR6, c[0x4][0x8] ;  /* 0x01000100ff0677ac */ /* 0x000f220008000a00 */
[----:B------:R-:W5:Y:S06]  /*0090*/  LDCU UR5, c[0x0][0x2fc] ;  /* 0x00005f80ff0577ac */ /* 0x000f6c0008000800 */
[----:B------:R-:W1:Y:S01]  /*00a0*/  LDC R14, c[0x0][0x390] ;  /* 0x0000e400ff0e7b82 */ /* 0x000e620000000800 */
[----:B0-----:R-:W-:Y:S01]  /*00b0*/  IADD3 R6, P0, PT, R1, UR4, RZ ;  /* 0x0000000401067c10 */ /* 0x001fe2000ff1e0ff */
[----:B--2---:R0:W-:Y:S06]  /*00c0*/  STL.64 [R1+0x8], R10 ;  /* 0x0000080a01007387 */ /* 0x0041ec0000100a00 */
[----:B------:R0:W2:Y:S01]  /*00d0*/  LDC.64 R2, c[0x4][R0] ;  /* 0x0100000000027b82 */ /* 0x0000a20000000a00 */
[----:B----4-:R-:W-:Y:S01]  /*00e0*/  IMAD.U32 R4, RZ, RZ, UR6 ;  /* 0x00000006ff047e24 */ /* 0x010fe2000f8e00ff */
[----:B------:R-:W-:Y:S01]  /*00f0*/  MOV R5, UR7 ;  /* 0x0000000700057c02 */ /* 0x000fe20008000f00 */
[----:B-----5:R-:W-:Y:S01]  /*0100*/  IMAD.X R7, RZ, RZ, UR5, P0 ;  /* 0x00000005ff077e24 */ /* 0x020fe200080e06ff */
[----:B---3--:R0:W-:Y:S04]  /*0110*/  STL.64 [R1+0x10], R12 ;  /* 0x0000100c01007387 */ /* 0x0081e80000100a00 */
[----:B-1----:R0:W-:Y:S04]  /*0120*/  STL.64 [R1], R8 ;  /* 0x0000000801007387 */ /* 0x0021e80000100a00 */
[----:B------:R0:W-:Y:S02]  /*0130*/  STL [R1+0x18], R14 ;  /* 0x0000180e01007387 */ /* 0x0001e40000100800 */
[----:B------:R-:W-:-:S07]  /*0140*/  LEPC R20, `(.L_x_0) ;  /* 0x000000001014794e */ /* 0x000fce0000000000 */
[----:B0-2---:R-:W-:Y:S05]  /*0150*/  CALL.ABS.NOINC R2 ;  /* 0x0000000002007343 */ /* 0x005fea0003c00000 */
.L_x_0:
[----:B------:R-:W-:Y:S05]  /*0160*/  EXIT ;  /* 0x000000000000794d */ /* 0x000fea0003800000 */
.L_x_1:
[----:B------:R-:W-:-:S00]  /*0170*/  BRA `(.L_x_1) ;  /* 0xfffffffc00fc7947 */ /* 0x000fc0000383ffff */
[----:B------:R-:W-:-:S00]  /*0180*/  NOP ;  /* 0x0000000000007918 */ /* 0x000fc00000000000 */
[----:B------:R-:W-:-:S00]  /*0190*/  NOP ;  /* 0x0000000000007918 */ /* 0x000fc00000000000 */
[----:B------:R-:W-:-:S00]  /*01a0*/  NOP ;  /* 0x0000000000007918 */ /* 0x000fc00000000000 */
[----:B------:R-:W-:-:S00]  /*01b0*/  NOP ;  /* 0x0000000000007918 */ /* 0x000fc00000000000 */
[----:B------:R-:W-:-:S00]  /*01c0*/  NOP ;  /* 0x0000000000007918 */ /* 0x000fc00000000000 */
[----:B------:R-:W-:-:S00]  /*01d0*/  NOP ;  /* 0x0000000000007918 */ /* 0x000fc00000000000 */
[----:B------:R-:W-:-:S00]  /*01e0*/  NOP ;  /* 0x0000000000007918 */ /* 0x000fc00000000000 */
[----:B------:R-:W-:-:S00]  /*01f0*/  NOP ;  /* 0x0000000000007918 */ /* 0x000fc00000000000 */
.L_x_2:


//--------------------- .nv.global.init           --------------------------
	.section	.nv.global.init,"aw",@progbits
.nv.global.init:
	.type		$str,@object
	.size		$str,(.L_0 - $str)
$str:
        /*0000*/ 	.byte	0x48, 0x65, 0x6c, 0x6c, 0x6f, 0x20, 0x57, 0x6f, 0x72, 0x6c, 0x64, 0x20, 0x66, 0x72, 0x6f, 0x6d
        /*0010*/ 	.byte	0x20, 0x47, 0x50, 0x55, 0x20, 0x74, 0x68, 0x72, 0x65, 0x61, 0x64, 0x20, 0x25, 0x64, 0x2c, 0x20
        /*0020*/ 	.byte	0x62, 0x6c, 0x6f, 0x63, 0x6b, 0x20, 0x25, 0x64, 0x20, 0x21, 0x20, 0x64, 0x61, 0x74, 0x61, 0x20
        /*0030*/ 	.byte	0x3d, 0x20, 0x25, 0x64, 0x20, 0x25, 0x64, 0x20, 0x25, 0x64, 0x20, 0x25, 0x64, 0x20, 0x25, 0x64
        /*0040*/ 	.byte	0x0a, 0x00
.L_0:


//--------------------- .nv.shared.reserved.0     --------------------------
	.section	.nv.shared.reserved.0,"aw",@nobits
	.weak		__nv_reservedSMEM_offset_0_alias
	.size		__nv_reservedSMEM_offset_0_alias, 0, 64
	.other		__nv_reservedSMEM_offset_0_alias,@"STO_CUDA_RESERVED_SHARED STV_DEFAULT"
__nv_reservedSMEM_offset_0_alias:
	.zero		0
	.zero		64


//--------------------- .nv.constant0._Z14print_from_gpu5Array --------------------------
	.section	.nv.constant0._Z14print_from_gpu5Array,"a",@progbits
	.sectionflags	@""
	.align	4
.nv.constant0._Z14print_from_gpu5Array:
	.zero		916


//--------------------- SYMBOLS --------------------------

	.type		.nv.reservedSmem.offset0,@object
	.size		.nv.reservedSmem.offset0,0x4
	.type		vprintf,@function
